//
// Generated by NVIDIA NVVM Compiler
//
// Compiler Build ID: CL-36424714
// Cuda compilation tools, release 13.0, V13.0.88
// Based on NVVM 20.0.0
//

.version 9.0
.target sm_100
.address_size 64

	// .globl	_Z11computeTempPdiS_

.visible .entry _Z11computeTempPdiS_(
	.param .u64 .ptr .align 1 _Z11computeTempPdiS__param_0,
	.param .u32 _Z11computeTempPdiS__param_1,
	.param .u64 .ptr .align 1 _Z11computeTempPdiS__param_2
)
{
	.reg .pred 	%p<3>;
	.reg .b32 	%r<9>;
	.reg .b64 	%rd<11>;
	.reg .b64 	%fd<12>;

	ld.param.u64 	%rd3, [_Z11computeTempPdiS__param_0];
	ld.param.u32 	%r2, [_Z11computeTempPdiS__param_1];
	ld.param.u64 	%rd2, [_Z11computeTempPdiS__param_2];
	cvta.to.global.u64 	%rd1, %rd3;
	mov.u32 	%r3, %tid.x;
	mov.u32 	%r4, %ntid.x;
	mov.u32 	%r5, %ctaid.x;
	mad.lo.s32 	%r1, %r4, %r5, %r3;
	setp.ne.s32 	%p1, %r1, 10;
	@%p1 bra 	$L__BB0_2;
	mad.lo.s32 	%r8, %r2, 11, -1;
	mul.wide.s32 	%rd9, %r8, 8;
	add.s64 	%rd10, %rd1, %rd9;
	ld.global.f64 	%fd10, [%rd10];
	add.f64 	%fd11, %fd10, 0d4014000000000000;
	st.global.f64 	[%rd10+88], %fd11;
	bra.uni 	$L__BB0_4;
$L__BB0_2:
	add.s32 	%r6, %r1, -1;
	setp.gt.u32 	%p2, %r6, 8;
	@%p2 bra 	$L__BB0_4;
	mad.lo.s32 	%r7, %r2, 11, %r1;
	mul.wide.s32 	%rd4, %r7, 8;
	add.s64 	%rd5, %rd1, %rd4;
	ld.global.f64 	%fd1, [%rd5];
	cvta.to.global.u64 	%rd6, %rd2;
	mul.wide.u32 	%rd7, %r1, 8;
	add.s64 	%rd8, %rd6, %rd7;
	st.global.f64 	[%rd8], %fd1;
	ld.global.f64 	%fd2, [%rd5+-88];
	ld.global.f64 	%fd3, [%rd5+-96];
	fma.rn.f64 	%fd4, %fd3, 0d4014000000000000, %fd2;
	ld.global.f64 	%fd5, [%rd5+-80];
	fma.rn.f64 	%fd6, %fd5, 0d4014000000000000, %fd4;
	div.rn.f64 	%fd7, %fd6, 0d4026000000000000;
	st.global.f64 	[%rd5], %fd7;
	ld.global.f64 	%fd8, [%rd8];
	sub.f64 	%fd9, %fd7, %fd8;
	st.global.f64 	[%rd8], %fd9;
$L__BB0_4:
	ret;

}


// ===== COMPILED SASS (sm_100) =====

	.target	sm_100

	.elftype	@"ET_EXEC"


//--------------------- .note.nv.tkinfo           --------------------------
	.section	.note.nv.tkinfo,"",@"SHT_NOTE"
	.sectionflags	@"SHF_NOTE_NV_TKINFO"
	.tkinfo
        /*0018*/ 	.word	0x00000002
        /*0030*/ 	.string	""
        /*0030*/ 	.string	"ptxas"
        /*0030*/ 	.string	"Cuda compilation tools, release 13.0, V13.0.88"
        /*0030*/ 	.string	"Build cuda_13.0.r13.0/compiler.36424714_0"
        /*0030*/ 	.string	"-arch sm_100 -m 64 "



//--------------------- .note.nv.cuinfo           --------------------------
	.section	.note.nv.cuinfo,"",@"SHT_NOTE"
	.sectionflags	@"SHF_NOTE_NV_CUINFO"
        /*0018*/ 	.short	0x0002
        /*001a*/ 	.short	0x0064
        /*001c*/ 	.short	0x0082
	.zero		2


//--------------------- .nv.info                  --------------------------
	.section	.nv.info,"",@"SHT_CUDA_INFO"
	.align	4


	//----- nvinfo : EIATTR_REGCOUNT
	.align		4
        /*0000*/ 	.byte	0x04, 0x2f
        /*0002*/ 	.short	(.L_1 - .L_0)
	.align		4
.L_0:
        /*0004*/ 	.word	index@(_Z11computeTempPdiS_)
        /*0008*/ 	.word	0x0000001a


	//----- nvinfo : EIATTR_FRAME_SIZE
	.align		4
.L_1:
        /*000c*/ 	.byte	0x04, 0x11
        /*000e*/ 	.short	(.L_3 - .L_2)
	.align		4
.L_2:
        /*0010*/ 	.word	index@($__internal_0_$__cuda_sm20_div_rn_f64_full)
        /*0014*/ 	.word	0x00000000


	//----- nvinfo : EIATTR_FRAME_SIZE
	.align		4
.L_3:
        /*0018*/ 	.byte	0x04, 0x11
        /*001a*/ 	.short	(.L_5 - .L_4)
	.align		4
.L_4:
        /*001c*/ 	.word	index@(_Z11computeTempPdiS_)
        /*0020*/ 	.word	0x00000000


	//----- nvinfo : EIATTR_MIN_STACK_SIZE
	.align		4
.L_5:
        /*0024*/ 	.byte	0x04, 0x12
        /*0026*/ 	.short	(.L_7 - .L_6)
	.align		4
.L_6:
        /*0028*/ 	.word	index@(_Z11computeTempPdiS_)
        /*002c*/ 	.word	0x00000000
.L_7:


//--------------------- .nv.compat                --------------------------
	.section	.nv.compat,"",@"SHT_CUDA_COMPAT_INFO"
	.align	4
        /*0000*/ 	.byte	0x02, 0x09, 0x00, 0x00, 0x02, 0x02, 0x01, 0x00, 0x02, 0x05, 0x05, 0x00, 0x03, 0x07, 0x01, 0x01
        /*0010*/ 	.byte	0x02, 0x03, 0x00, 0x00, 0x02, 0x06, 0x01, 0x00, 0x04, 0x0b, 0x08, 0x00, 0x01, 0x00, 0x00, 0x00
        /*0020*/ 	.byte	0x00, 0x00, 0x00, 0x00


//--------------------- .nv.info._Z11computeTempPdiS_ --------------------------
	.section	.nv.info._Z11computeTempPdiS_,"",@"SHT_CUDA_INFO"
	.sectionflags	@""
	.align	4


	//----- nvinfo : EIATTR_CUDA_API_VERSION
	.align		4
        /*0000*/ 	.byte	0x04, 0x37
        /*0002*/ 	.short	(.L_9 - .L_8)
.L_8:
        /*0004*/ 	.word	0x00000082


	//----- nvinfo : EIATTR_KPARAM_INFO
	.align		4
.L_9:
        /*0008*/ 	.byte	0x04, 0x17
        /*000a*/ 	.short	(.L_11 - .L_10)
.L_10:
        /*000c*/ 	.word	0x00000000
        /*0010*/ 	.short	0x0002
        /*0012*/ 	.short	0x0010
        /*0014*/ 	.byte	0x00, 0xf5, 0x21, 0x00


	//----- nvinfo : EIATTR_KPARAM_INFO
	.align		4
.L_11:
        /*0018*/ 	.byte	0x04, 0x17
        /*001a*/ 	.short	(.L_13 - .L_12)
.L_12:
        /*001c*/ 	.word	0x00000000
        /*0020*/ 	.short	0x0001
        /*0022*/ 	.short	0x0008
        /*0024*/ 	.byte	0x00, 0xf0, 0x11, 0x00


	//----- nvinfo : EIATTR_KPARAM_INFO
	.align		4
.L_13:
        /*0028*/ 	.byte	0x04, 0x17
        /*002a*/ 	.short	(.L_15 - .L_14)
.L_14:
        /*002c*/ 	.word	0x00000000
        /*0030*/ 	.short	0x0000
        /*0032*/ 	.short	0x0000
        /*0034*/ 	.byte	0x00, 0xf5, 0x21, 0x00


	//----- nvinfo : EIATTR_SPARSE_MMA_MASK
	.align		4
.L_15:
        /*0038*/ 	.byte	0x03, 0x50
        /*003a*/ 	.short	0x0000


	//----- nvinfo : EIATTR_MAXREG_COUNT
	.align		4
        /*003c*/ 	.byte	0x03, 0x1b
        /*003e*/ 	.short	0x00ff


	//----- nvinfo : EIATTR_MERCURY_ISA_VERSION
	.align		4
        /*0040*/ 	.byte	0x03, 0x5f
        /*0042*/ 	.short	0x0101


	//----- nvinfo : EIATTR_VRC_CTA_INIT_COUNT
	.align		4
        /*0044*/ 	.byte	0x02, 0x4a
	.zero		1
	.zero		1


	//----- nvinfo : EIATTR_EXIT_INSTR_OFFSETS
	.align		4
        /*0048*/ 	.byte	0x04, 0x1c
        /*004a*/ 	.short	(.L_17 - .L_16)


	//   ....[0]....
.L_16:
        /*004c*/ 	.word	0x00000100


	//   ....[1]....
        /*0050*/ 	.word	0x00000130


	//   ....[2]....
        /*0054*/ 	.word	0x000003b0


	//----- nvinfo : EIATTR_CRS_STACK_SIZE
	.align		4
.L_17:
        /*0058*/ 	.byte	0x04, 0x1e
        /*005a*/ 	.short	(.L_19 - .L_18)
.L_18:
        /*005c*/ 	.word	0x00000000


	//----- nvinfo : EIATTR_CBANK_PARAM_SIZE
	.align		4
.L_19:
        /*0060*/ 	.byte	0x03, 0x19
        /*0062*/ 	.short	0x0018


	//----- nvinfo : EIATTR_PARAM_CBANK
	.align		4
        /*0064*/ 	.byte	0x04, 0x0a
        /*0066*/ 	.short	(.L_21 - .L_20)
	.align		4
.L_20:
        /*0068*/ 	.word	index@(.nv.constant0._Z11computeTempPdiS_)
        /*006c*/ 	.short	0x0380
        /*006e*/ 	.short	0x0018


	//----- nvinfo : EIATTR_SW_WAR
	.align		4
.L_21:
        /*0070*/ 	.byte	0x04, 0x36
        /*0072*/ 	.short	(.L_23 - .L_22)
.L_22:
        /*0074*/ 	.word	0x00000008
.L_23:


//--------------------- .nv.callgraph             --------------------------
	.section	.nv.callgraph,"",@"SHT_CUDA_CALLGRAPH"
	.align	4
	.sectionentsize	8
	.align		4
        /*0000*/ 	.word	0x00000000
	.align		4
        /*0004*/ 	.word	0xffffffff
	.align		4
        /*0008*/ 	.word	0x00000000
	.align		4
        /*000c*/ 	.word	0xfffffffe
	.align		4
        /*0010*/ 	.word	0x00000000
	.align		4
        /*0014*/ 	.word	0xfffffffd
	.align		4
        /*0018*/ 	.word	0x00000000
	.align		4
        /*001c*/ 	.word	0xfffffffc


//--------------------- .text._Z11computeTempPdiS_ --------------------------
	.section	.text._Z11computeTempPdiS_,"ax",@progbits
	.align	128
        .global         _Z11computeTempPdiS_
        .type           _Z11computeTempPdiS_,@function
        .size           _Z11computeTempPdiS_,(.L_x_8 - _Z11computeTempPdiS_)
        .other          _Z11computeTempPdiS_,@"STO_CUDA_ENTRY STV_DEFAULT"
_Z11computeTempPdiS_:
.text._Z11computeTempPdiS_:
[----:B------:R-:W-:Y:S01]  /*0000*/  LDC R1, c[0x0][0x37c] ;  /* 0x0000df00ff017b82 */ /* 0x000fe20000000800 */
[----:B------:R-:W0:Y:S01]  /*0010*/  S2R R9, SR_TID.X ;  /* 0x0000000000097919 */ /* 0x000e220000002100 */
[----:B------:R-:W0:Y:S01]  /*0020*/  LDCU UR4, c[0x0][0x360] ;  /* 0x00006c00ff0477ac */ /* 0x000e220008000800 */
[----:B------:R-:W0:Y:S02]  /*0030*/  S2R R0, SR_CTAID.X ;  /* 0x0000000000007919 */ /* 0x000e240000002500 */
[----:B0-----:R-:W-:Y:S01]  /*0040*/  IMAD R9, R0, UR4, R9 ;  /* 0x0000000400097c24 */ /* 0x001fe2000f8e0209 */
[----:B------:R-:W0:Y:S04]  /*0050*/  LDCU.64 UR4, c[0x0][0x358] ;  /* 0x00006b00ff0477ac */ /* 0x000e280008000a00 */
[----:B------:R-:W-:-:S13]  /*0060*/  ISETP.NE.AND P0, PT, R9, 0xa, PT ;  /* 0x0000000a0900780c */ /* 0x000fda0003f05270 */
[----:B------:R-:W-:Y:S05]  /*0070*/  @P0 BRA `(.L_x_0) ;  /* 0x0000000000240947 */ /* 0x000fea0003800000 */
[----:B------:R-:W1:Y:S01]  /*0080*/  LDC R5, c[0x0][0x388] ;  /* 0x0000e200ff057b82 */ /* 0x000e620000000800 */
[----:B------:R-:W-:-:S07]  /*0090*/  IMAD.MOV.U32 R0, RZ, RZ, 0xb ;  /* 0x0000000bff007424 */ /* 0x000fce00078e00ff */
[----:B------:R-:W2:Y:S01]  /*00a0*/  LDC.64 R2, c[0x0][0x380] ;  /* 0x0000e000ff027b82 */ /* 0x000ea20000000a00 */
[----:B-1----:R-:W-:-:S04]  /*00b0*/  IMAD R5, R5, R0, -0x1 ;  /* 0xffffffff05057424 */ /* 0x002fc800078e0200 */
[----:B--2---:R-:W-:-:S05]  /*00c0*/  IMAD.WIDE R2, R5, 0x8, R2 ;  /* 0x0000000805027825 */ /* 0x004fca00078e0202 */
[----:B0-----:R-:W2:Y:S02]  /*00d0*/  LDG.E.64 R4, desc[UR4][R2.64] ;  /* 0x0000000402047981 */ /* 0x001ea4000c1e1b00 */
[----:B--2---:R-:W-:-:S07]  /*00e0*/  DADD R4, R4, 5 ;  /* 0x4014000004047429 */ /* 0x004fce0000000000 */
[----:B------:R-:W-:Y:S01]  /*00f0*/  STG.E.64 desc[UR4][R2.64+0x58], R4 ;  /* 0x0000580402007986 */ /* 0x000fe2000c101b04 */
[----:B------:R-:W-:Y:S05]  /*0100*/  EXIT ;  /* 0x000000000000794d */ /* 0x000fea0003800000 */
.L_x_0:
[----:B------:R-:W-:-:S05]  /*0110*/  VIADD R0, R9, 0xffffffff ;  /* 0xffffffff09007836 */ /* 0x000fca0000000000 */
[----:B------:R-:W-:-:S13]  /*0120*/  ISETP.GT.U32.AND P0, PT, R0, 0x8, PT ;  /* 0x000000080000780c */ /* 0x000fda0003f04070 */
[----:B0-----:R-:W-:Y:S05]  /*0130*/  @P0 EXIT ;  /* 0x000000000000094d */ /* 0x001fea0003800000 */
[----:B------:R-:W0:Y:S08]  /*0140*/  LDC R0, c[0x0][0x388] ;  /* 0x0000e200ff007b82 */ /* 0x000e300000000800 */
[----:B------:R-:W1:Y:S08]  /*0150*/  LDC.64 R6, c[0x0][0x380] ;  /* 0x0000e000ff067b82 */ /* 0x000e700000000a00 */
[----:B------:R-:W2:Y:S01]  /*0160*/  LDC.64 R4, c[0x0][0x390] ;  /* 0x0000e400ff047b82 */ /* 0x000ea20000000a00 */
[----:B0-----:R-:W-:-:S04]  /*0170*/  IMAD R3, R0, 0xb, R9 ;  /* 0x0000000b00037824 */ /* 0x001fc800078e0209 */
[----:B-1----:R-:W-:-:S05]  /*0180*/  IMAD.WIDE R6, R3, 0x8, R6 ;  /* 0x0000000803067825 */ /* 0x002fca00078e0206 */
[----:B------:R-:W3:Y:S01]  /*0190*/  LDG.E.64 R2, desc[UR4][R6.64] ;  /* 0x0000000406027981 */ /* 0x000ee2000c1e1b00 */
[----:B--2---:R-:W-:Y:S01]  /*01a0*/  IMAD.WIDE.U32 R4, R9, 0x8, R4 ;  /* 0x0000000809047825 */ /* 0x004fe200078e0004 */
[----:B------:R-:W0:Y:S03]  /*01b0*/  MUFU.RCP64H R15, 11 ;  /* 0x40260000000f7908 */ /* 0x000e260000001800 */
[----:B------:R-:W-:Y:S02]  /*01c0*/  IMAD.MOV.U32 R18, RZ, RZ, 0x0 ;  /* 0x00000000ff127424 */ /* 0x000fe400078e00ff */
[----:B------:R-:W-:Y:S02]  /*01d0*/  IMAD.MOV.U32 R19, RZ, RZ, 0x40260000 ;  /* 0x40260000ff137424 */ /* 0x000fe400078e00ff */
[----:B------:R-:W-:-:S06]  /*01e0*/  IMAD.MOV.U32 R14, RZ, RZ, 0x1 ;  /* 0x00000001ff0e7424 */ /* 0x000fcc00078e00ff */
[----:B0-----:R-:W-:Y:S01]  /*01f0*/  DFMA R16, R14, -R18, 1 ;  /* 0x3ff000000e10742b */ /* 0x001fe20000000812 */
[----:B---3--:R0:W-:Y:S04]  /*0200*/  STG.E.64 desc[UR4][R4.64], R2 ;  /* 0x0000000204007986 */ /* 0x0081e8000c101b04 */
[----:B------:R-:W2:Y:S04]  /*0210*/  LDG.E.64 R8, desc[UR4][R6.64+-0x58] ;  /* 0xffffa80406087981 */ /* 0x000ea8000c1e1b00 */
[----:B------:R-:W2:Y:S04]  /*0220*/  LDG.E.64 R10, desc[UR4][R6.64+-0x60] ;  /* 0xffffa004060a7981 */ /* 0x000ea8000c1e1b00 */
[----:B------:R-:W3:Y:S01]  /*0230*/  LDG.E.64 R12, desc[UR4][R6.64+-0x50] ;  /* 0xffffb004060c7981 */ /* 0x000ee2000c1e1b00 */
[----:B------:R-:W-:Y:S01]  /*0240*/  DFMA R16, R16, R16, R16 ;  /* 0x000000101010722b */ /* 0x000fe20000000010 */
[----:B------:R-:W-:Y:S07]  /*0250*/  BSSY.RECONVERGENT B0, `(.L_x_1) ;  /* 0x0000011000007945 */ /* 0x000fee0003800200 */
[----:B------:R-:W-:-:S08]  /*0260*/  DFMA R16, R14, R16, R14 ;  /* 0x000000100e10722b */ /* 0x000fd0000000000e */
[----:B------:R-:W-:-:S08]  /*0270*/  DFMA R14, R16, -R18, 1 ;  /* 0x3ff00000100e742b */ /* 0x000fd00000000812 */
[----:B------:R-:W-:Y:S02]  /*0280*/  DFMA R14, R16, R14, R16 ;  /* 0x0000000e100e722b */ /* 0x000fe40000000010 */
[----:B--2---:R-:W-:-:S08]  /*0290*/  DFMA R8, R10, 5, R8 ;  /* 0x401400000a08782b */ /* 0x004fd00000000008 */
[----:B---3--:R-:W-:-:S08]  /*02a0*/  DFMA R8, R12, 5, R8 ;  /* 0x401400000c08782b */ /* 0x008fd00000000008 */
[----:B0-----:R-:W-:Y:S02]  /*02b0*/  DMUL R2, R8, R14 ;  /* 0x0000000e08027228 */ /* 0x001fe40000000000 */
[----:B------:R-:W-:-:S06]  /*02c0*/  FSETP.GEU.AND P1, PT, |R9|, 6.5827683646048100446e-37, PT ;  /* 0x036000000900780b */ /* 0x000fcc0003f2e200 */
[----:B------:R-:W-:-:S08]  /*02d0*/  DFMA R10, R2, -11, R8 ;  /* 0xc0260000020a782b */ /* 0x000fd00000000008 */
[----:B------:R-:W-:-:S10]  /*02e0*/  DFMA R2, R14, R10, R2 ;  /* 0x0000000a0e02722b */ /* 0x000fd40000000002 */
[----:B------:R-:W-:-:S05]  /*02f0*/  FFMA R0, RZ, 2.59375, R3 ;  /* 0x40260000ff007823 */ /* 0x000fca0000000003 */
[----:B------:R-:W-:-:S13]  /*0300*/  FSETP.GT.AND P0, PT, |R0|, 1.469367938527859385e-39, PT ;  /* 0x001000000000780b */ /* 0x000fda0003f04200 */
[----:B------:R-:W-:Y:S05]  /*0310*/  @P0 BRA P1, `(.L_x_2) ;  /* 0x0000000000100947 */ /* 0x000fea0000800000 */
[----:B------:R-:W-:-:S07]  /*0320*/  MOV R0, 0x340 ;  /* 0x0000034000007802 */ /* 0x000fce0000000f00 */
[----:B------:R-:W-:Y:S05]  /*0330*/  CALL.REL.NOINC `($__internal_0_$__cuda_sm20_div_rn_f64_full) ;  /* 0x0000000000207944 */ /* 0x000fea0003c00000 */
[----:B------:R-:W-:Y:S02]  /*0340*/  IMAD.MOV.U32 R2, RZ, RZ, R12 ;  /* 0x000000ffff027224 */ /* 0x000fe400078e000c */
[----:B------:R-:W-:-:S07]  /*0350*/  IMAD.MOV.U32 R3, RZ, RZ, R13 ;  /* 0x000000ffff037224 */ /* 0x000fce00078e000d */
.L_x_2:
[----:B------:R-:W-:Y:S05]  /*0360*/  BSYNC.RECONVERGENT B0 ;  /* 0x0000000000007941 */ /* 0x000fea0003800200 */
.L_x_1:
[----:B------:R-:W-:Y:S04]  /*0370*/  STG.E.64 desc[UR4][R6.64], R2 ;  /* 0x0000000206007986 */ /* 0x000fe8000c101b04 */
[----:B------:R-:W2:Y:S02]  /*0380*/  LDG.E.64 R8, desc[UR4][R4.64] ;  /* 0x0000000404087981 */ /* 0x000ea4000c1e1b00 */
[----:B--2---:R-:W-:-:S07]  /*0390*/  DADD R8, -R8, R2 ;  /* 0x0000000008087229 */ /* 0x004fce0000000102 */
[----:B------:R-:W-:Y:S01]  /*03a0*/  STG.E.64 desc[UR4][R4.64], R8 ;  /* 0x0000000804007986 */ /* 0x000fe2000c101b04 */
[----:B------:R-:W-:Y:S05]  /*03b0*/  EXIT ;  /* 0x000000000000794d */ /* 0x000fea0003800000 */
        .weak           $__internal_0_$__cuda_sm20_div_rn_f64_full
        .type           $__internal_0_$__cuda_sm20_div_rn_f64_full,@function
        .size           $__internal_0_$__cuda_sm20_div_rn_f64_full,(.L_x_8 - $__internal_0_$__cuda_sm20_div_rn_f64_full)
$__internal_0_$__cuda_sm20_div_rn_f64_full:
[----:B------:R-:W-:Y:S01]  /*03c0*/  MOV R3, 0x3ff60000 ;  /* 0x3ff6000000037802 */ /* 0x000fe20000000f00 */
[----:B------:R-:W-:Y:S01]  /*03d0*/  IMAD.MOV.U32 R2, RZ, RZ, 0x0 ;  /* 0x00000000ff027424 */ /* 0x000fe200078e00ff */
[----:B------:R-:W-:Y:S01]  /*03e0*/  FSETP.GEU.AND P1, PT, |R9|, 1.469367938527859385e-39, PT ;  /* 0x001000000900780b */ /* 0x000fe20003f2e200 */
[----:B------:R-:W-:Y:S01]  /*03f0*/  IMAD.MOV.U32 R10, RZ, RZ, 0x1 ;  /* 0x00000001ff0a7424 */ /* 0x000fe200078e00ff */
[----:B------:R-:W0:Y:S01]  /*0400*/  MUFU.RCP64H R11, R3 ;  /* 0x00000003000b7308 */ /* 0x000e220000001800 */
[----:B------:R-:W-:Y:S01]  /*0410*/  IMAD.MOV.U32 R21, RZ, RZ, 0x40200000 ;  /* 0x40200000ff157424 */ /* 0x000fe200078e00ff */
[----:B------:R-:W-:Y:S03]  /*0420*/  BSSY.RECONVERGENT B1, `(.L_x_3) ;  /* 0x0000045000017945 */ /* 0x000fe60003800200 */
[----:B------:R-:W-:Y:S01]  /*0430*/  VIADD R23, R21, 0xffffffff ;  /* 0xffffffff15177836 */ /* 0x000fe20000000000 */
[----:B0-----:R-:W-:-:S08]  /*0440*/  DFMA R12, R10, -R2, 1 ;  /* 0x3ff000000a0c742b */ /* 0x001fd00000000802 */
[----:B------:R-:W-:Y:S01]  /*0450*/  DFMA R14, R12, R12, R12 ;  /* 0x0000000c0c0e722b */ /* 0x000fe2000000000c */
[----:B------:R-:W-:Y:S01]  /*0460*/  LOP3.LUT R12, R9, 0x7ff00000, RZ, 0xc0, !PT ;  /* 0x7ff00000090c7812 */ /* 0x000fe200078ec0ff */
[----:B------:R-:W-:-:S03]  /*0470*/  IMAD.MOV.U32 R13, RZ, RZ, 0x1ca00000 ;  /* 0x1ca00000ff0d7424 */ /* 0x000fc600078e00ff */
[----:B------:R-:W-:Y:S01]  /*0480*/  ISETP.GE.U32.AND P0, PT, R12, 0x40200000, PT ;  /* 0x402000000c00780c */ /* 0x000fe20003f06070 */
[----:B------:R-:W-:Y:S02]  /*0490*/  IMAD.MOV.U32 R20, RZ, RZ, R12 ;  /* 0x000000ffff147224 */ /* 0x000fe400078e000c */
[----:B------:R-:W-:Y:S01]  /*04a0*/  DFMA R16, R10, R14, R10 ;  /* 0x0000000e0a10722b */ /* 0x000fe2000000000a */
[----:B------:R-:W-:Y:S01]  /*04b0*/  SEL R13, R13, 0x63400000, !P0 ;  /* 0x634000000d0d7807 */ /* 0x000fe20004000000 */
[----:B------:R-:W-:-:S03]  /*04c0*/  IMAD.MOV.U32 R10, RZ, RZ, R8 ;  /* 0x000000ffff0a7224 */ /* 0x000fc600078e0008 */
[C-C-:B------:R-:W-:Y:S02]  /*04d0*/  @!P1 LOP3.LUT R14, R13.reuse, 0x80000000, R9.reuse, 0xf8, !PT ;  /* 0x800000000d0e9812 */ /* 0x140fe400078ef809 */
[----:B------:R-:W-:Y:S01]  /*04e0*/  LOP3.LUT R11, R13, 0x800fffff, R9, 0xf8, !PT ;  /* 0x800fffff0d0b7812 */ /* 0x000fe200078ef809 */
[----:B------:R-:W-:Y:S01]  /*04f0*/  DFMA R18, R16, -R2, 1 ;  /* 0x3ff000001012742b */ /* 0x000fe20000000802 */
[----:B------:R-:W-:Y:S01]  /*0500*/  @!P1 LOP3.LUT R15, R14, 0x100000, RZ, 0xfc, !PT ;  /* 0x001000000e0f9812 */ /* 0x000fe200078efcff */
[----:B------:R-:W-:-:S06]  /*0510*/  @!P1 IMAD.MOV.U32 R14, RZ, RZ, RZ ;  /* 0x000000ffff0e9224 */ /* 0x000fcc00078e00ff */
[----:B------:R-:W-:Y:S02]  /*0520*/  @!P1 DFMA R10, R10, 2, -R14 ;  /* 0x400000000a0a982b */ /* 0x000fe4000000080e */
[----:B------:R-:W-:-:S08]  /*0530*/  DFMA R14, R16, R18, R16 ;  /* 0x00000012100e722b */ /* 0x000fd00000000010 */
[----:B------:R-:W-:Y:S01]  /*0540*/  @!P1 LOP3.LUT R20, R11, 0x7ff00000, RZ, 0xc0, !PT ;  /* 0x7ff000000b149812 */ /* 0x000fe200078ec0ff */
[----:B------:R-:W-:-:S03]  /*0550*/  DMUL R18, R14, R10 ;  /* 0x0000000a0e127228 */ /* 0x000fc60000000000 */
[----:B------:R-:W-:-:S04]  /*0560*/  IADD3 R22, PT, PT, R20, -0x1, RZ ;  /* 0xffffffff14167810 */ /* 0x000fc80007ffe0ff */
[----:B------:R-:W-:Y:S01]  /*0570*/  ISETP.GT.U32.AND P0, PT, R22, 0x7feffffe, PT ;  /* 0x7feffffe1600780c */ /* 0x000fe20003f04070 */
[----:B------:R-:W-:-:S03]  /*0580*/  DFMA R16, R18, -R2, R10 ;  /* 0x800000021210722b */ /* 0x000fc6000000000a */
[----:B------:R-:W-:-:S05]  /*0590*/  ISETP.GT.U32.OR P0, PT, R23, 0x7feffffe, P0 ;  /* 0x7feffffe1700780c */ /* 0x000fca0000704470 */
[----:B------:R-:W-:-:S08]  /*05a0*/  DFMA R14, R14, R16, R18 ;  /* 0x000000100e0e722b */ /* 0x000fd00000000012 */
[----:B------:R-:W-:Y:S05]  /*05b0*/  @P0 BRA `(.L_x_4) ;  /* 0x0000000000680947 */ /* 0x000fea0003800000 */
[----:B------:R-:W-:Y:S02]  /*05c0*/  IMAD.MOV.U32 R9, RZ, RZ, 0x40200000 ;  /* 0x40200000ff097424 */ /* 0x000fe400078e00ff */
[----:B------:R-:W-:-:S03]  /*05d0*/  IMAD.MOV.U32 R8, RZ, RZ, RZ ;  /* 0x000000ffff087224 */ /* 0x000fc600078e00ff */
[----:B------:R-:W-:-:S04]  /*05e0*/  VIADDMNMX R12, R12, -R9, 0xb9600000, !PT ;  /* 0xb96000000c0c7446 */ /* 0x000fc80007800909 */
[----:B------:R-:W-:-:S05]  /*05f0*/  VIMNMX R12, PT, PT, R12, 0x46a00000, PT ;  /* 0x46a000000c0c7848 */ /* 0x000fca0003fe0100 */
[----:B------:R-:W-:-:S04]  /*0600*/  IMAD.IADD R16, R12, 0x1, -R13 ;  /* 0x000000010c107824 */ /* 0x000fc800078e0a0d */
[----:B------:R-:W-:-:S06]  /*0610*/  VIADD R9, R16, 0x7fe00000 ;  /* 0x7fe0000010097836 */ /* 0x000fcc0000000000 */
[----:B------:R-:W-:-:S10]  /*0620*/  DMUL R12, R14, R8 ;  /* 0x000000080e0c7228 */ /* 0x000fd40000000000 */
[----:B------:R-:W-:-:S13]  /*0630*/  FSETP.GTU.AND P0, PT, |R13|, 1.469367938527859385e-39, PT ;  /* 0x001000000d00780b */ /* 0x000fda0003f0c200 */
[----:B------:R-:W-:Y:S05]  /*0640*/  @P0 BRA `(.L_x_5) ;  /* 0x0000000000880947 */ /* 0x000fea0003800000 */
[----:B------:R-:W-:Y:S01]  /*0650*/  DFMA R2, R14, -R2, R10 ;  /* 0x800000020e02722b */ /* 0x000fe2000000000a */
[----:B------:R-:W-:-:S09]  /*0660*/  MOV R8, RZ ;  /* 0x000000ff00087202 */ /* 0x000fd20000000f00 */
[C---:B------:R-:W-:Y:S02]  /*0670*/  FSETP.NEU.AND P0, PT, R3.reuse, RZ, PT ;  /* 0x000000ff0300720b */ /* 0x040fe40003f0d000 */
[----:B------:R-:W-:-:S04]  /*0680*/  LOP3.LUT R2, R3, 0x40260000, RZ, 0x3c, !PT ;  /* 0x4026000003027812 */ /* 0x000fc800078e3cff */
[----:B------:R-:W-:-:S04]  /*0690*/  LOP3.LUT R11, R2, 0x80000000, RZ, 0xc0, !PT ;  /* 0x80000000020b7812 */ /* 0x000fc800078ec0ff */
[----:B------:R-:W-:-:S03]  /*06a0*/  LOP3.LUT R9, R11, R9, RZ, 0xfc, !PT ;  /* 0x000000090b097212 */ /* 0x000fc600078efcff */
[----:B------:R-:W-:Y:S05]  /*06b0*/  @!P0 BRA `(.L_x_5) ;  /* 0x00000000006c8947 */ /* 0x000fea0003800000 */
[----:B------:R-:W-:Y:S01]  /*06c0*/  IMAD.MOV R3, RZ, RZ, -R16 ;  /* 0x000000ffff037224 */ /* 0x000fe200078e0a10 */
[----:B------:R-:W-:Y:S01]  /*06d0*/  DMUL.RP R8, R14, R8 ;  /* 0x000000080e087228 */ /* 0x000fe20000008000 */
[----:B------:R-:W-:-:S06]  /*06e0*/  IMAD.MOV.U32 R2, RZ, RZ, RZ ;  /* 0x000000ffff027224 */ /* 0x000fcc00078e00ff */
[----:B------:R-:W-:-:S03]  /*06f0*/  DFMA R2, R12, -R2, R14 ;  /* 0x800000020c02722b */ /* 0x000fc6000000000e */
[----:B------:R-:W-:-:S03]  /*0700*/  LOP3.LUT R11, R9, R11, RZ, 0x3c, !PT ;  /* 0x0000000b090b7212 */ /* 0x000fc600078e3cff */
[----:B------:R-:W-:-:S04]  /*0710*/  IADD3 R2, PT, PT, -R16, -0x43300000, RZ ;  /* 0xbcd0000010027810 */ /* 0x000fc80007ffe1ff */
[----:B------:R-:W-:-:S04]  /*0720*/  FSETP.NEU.AND P0, PT, |R3|, R2, PT ;  /* 0x000000020300720b */ /* 0x000fc80003f0d200 */
[----:B------:R-:W-:Y:S02]  /*0730*/  FSEL R12, R8, R12, !P0 ;  /* 0x0000000c080c7208 */ /* 0x000fe40004000000 */
[----:B------:R-:W-:Y:S01]  /*0740*/  FSEL R13, R11, R13, !P0 ;  /* 0x0000000d0b0d7208 */ /* 0x000fe20004000000 */
[----:B------:R-:W-:Y:S06]  /*0750*/  BRA `(.L_x_5) ;  /* 0x0000000000447947 */ /* 0x000fec0003800000 */
.L_x_4:
[----:B------:R-:W-:-:S14]  /*0760*/  DSETP.NAN.AND P0, PT, R8, R8, PT ;  /* 0x000000080800722a */ /* 0x000fdc0003f08000 */
[----:B------:R-:W-:Y:S05]  /*0770*/  @P0 BRA `(.L_x_6) ;  /* 0x0000000000340947 */ /* 0x000fea0003800000 */
[----:B------:R-:W-:Y:S01]  /*0780*/  ISETP.NE.AND P0, PT, R20, R21, PT ;  /* 0x000000151400720c */ /* 0x000fe20003f05270 */
[----:B------:R-:W-:Y:S02]  /*0790*/  IMAD.MOV.U32 R12, RZ, RZ, 0x0 ;  /* 0x00000000ff0c7424 */ /* 0x000fe400078e00ff */
[----:B------:R-:W-:-:S10]  /*07a0*/  IMAD.MOV.U32 R13, RZ, RZ, -0x80000 ;  /* 0xfff80000ff0d7424 */ /* 0x000fd400078e00ff */
[----:B------:R-:W-:Y:S05]  /*07b0*/  @!P0 BRA `(.L_x_5) ;  /* 0x00000000002c8947 */ /* 0x000fea0003800000 */
[----:B------:R-:W-:Y:S02]  /*07c0*/  ISETP.NE.AND P0, PT, R20, 0x7ff00000, PT ;  /* 0x7ff000001400780c */ /* 0x000fe40003f05270 */
[----:B------:R-:W-:Y:S02]  /*07d0*/  LOP3.LUT R8, R9, 0x40260000, RZ, 0x3c, !PT ;  /* 0x4026000009087812 */ /* 0x000fe400078e3cff */
[----:B------:R-:W-:Y:S02]  /*07e0*/  ISETP.EQ.OR P0, PT, R21, RZ, !P0 ;  /* 0x000000ff1500720c */ /* 0x000fe40004702670 */
[----:B------:R-:W-:-:S11]  /*07f0*/  LOP3.LUT R13, R8, 0x80000000, RZ, 0xc0, !PT ;  /* 0x80000000080d7812 */ /* 0x000fd600078ec0ff */
[----:B------:R-:W-:Y:S01]  /*0800*/  @P0 LOP3.LUT R2, R13, 0x7ff00000, RZ, 0xfc, !PT ;  /* 0x7ff000000d020812 */ /* 0x000fe200078efcff */
[----:B------:R-:W-:Y:S01]  /*0810*/  @!P0 IMAD.MOV.U32 R12, RZ, RZ, RZ ;  /* 0x000000ffff0c8224 */ /* 0x000fe200078e00ff */
[----:B------:R-:W-:-:S03]  /*0820*/  @P0 MOV R12, RZ ;  /* 0x000000ff000c0202 */ /* 0x000fc60000000f00 */
[----:B------:R-:W-:Y:S01]  /*0830*/  @P0 IMAD.MOV.U32 R13, RZ, RZ, R2 ;  /* 0x000000ffff0d0224 */ /* 0x000fe200078e0002 */
[----:B------:R-:W-:Y:S06]  /*0840*/  BRA `(.L_x_5) ;  /* 0x0000000000087947 */ /* 0x000fec0003800000 */
.L_x_6:
[----:B------:R-:W-:Y:S01]  /*0850*/  LOP3.LUT R13, R9, 0x80000, RZ, 0xfc, !PT ;  /* 0x00080000090d7812 */ /* 0x000fe200078efcff */
[----:B------:R-:W-:-:S07]  /*0860*/  IMAD.MOV.U32 R12, RZ, RZ, R8 ;  /* 0x000000ffff0c7224 */ /* 0x000fce00078e0008 */
.L_x_5:
[----:B------:R-:W-:Y:S05]  /*0870*/  BSYNC.RECONVERGENT B1 ;  /* 0x0000000000017941 */ /* 0x000fea0003800200 */
.L_x_3:
[----:B------:R-:W-:Y:S02]  /*0880*/  IMAD.MOV.U32 R2, RZ, RZ, R0 ;  /* 0x000000ffff027224 */ /* 0x000fe400078e0000 */
[----:B------:R-:W-:-:S04]  /*0890*/  IMAD.MOV.U32 R3, RZ, RZ, 0x0 ;  /* 0x00000000ff037424 */ /* 0x000fc800078e00ff */
[----:B------:R-:W-:Y:S05]  /*08a0*/  RET.REL.NODEC R2 `(_Z11computeTempPdiS_) ;  /* 0xfffffff402d47950 */ /* 0x000fea0003c3ffff */
.L_x_7:
[----:B------:R-:W-:-:S00]  /*08b0*/  BRA `(.L_x_7) ;  /* 0xfffffffc00fc7947 */ /* 0x000fc0000383ffff */
[----:B------:R-:W-:-:S00]  /*08c0*/  NOP ;  /* 0x0000000000007918 */ /* 0x000fc00000000000 */
        /* <DEDUP_REMOVED lines=11> */
.L_x_8:


//--------------------- .nv.shared.reserved.0     --------------------------
	.section	.nv.shared.reserved.0,"aw",@nobits
	.weak		__nv_reservedSMEM_offset_0_alias
	.size		__nv_reservedSMEM_offset_0_alias, 0, 64
	.other		__nv_reservedSMEM_offset_0_alias,@"STO_CUDA_RESERVED_SHARED STV_DEFAULT"
__nv_reservedSMEM_offset_0_alias:
	.zero		0
	.zero		64


//--------------------- .nv.constant0._Z11computeTempPdiS_ --------------------------
	.section	.nv.constant0._Z11computeTempPdiS_,"a",@progbits
	.sectionflags	@""
	.align	4
.nv.constant0._Z11computeTempPdiS_:
	.zero		920


//--------------------- SYMBOLS --------------------------

	.type		.nv.reservedSmem.offset0,@object
	.size		.nv.reservedSmem.offset0,0x4
